//
// Generated by NVIDIA NVVM Compiler
//
// Compiler Build ID: CL-36424714
// Cuda compilation tools, release 13.0, V13.0.88
// Based on NVVM 20.0.0
//

.version 9.0
.target sm_100
.address_size 64

	// .globl	_Z15histogramKernelPKcjPjii
.extern .shared .align 16 .b8 s_hist[];

.visible .entry _Z15histogramKernelPKcjPjii(
	.param .u64 .ptr .align 1 _Z15histogramKernelPKcjPjii_param_0,
	.param .u32 _Z15histogramKernelPKcjPjii_param_1,
	.param .u64 .ptr .align 1 _Z15histogramKernelPKcjPjii_param_2,
	.param .u32 _Z15histogramKernelPKcjPjii_param_3,
	.param .u32 _Z15histogramKernelPKcjPjii_param_4
)
{
	.reg .pred 	%p<37>;
	.reg .b32 	%r<82>;
	.reg .b64 	%rd<23>;

	ld.param.u64 	%rd4, [_Z15histogramKernelPKcjPjii_param_0];
	ld.param.u32 	%r25, [_Z15histogramKernelPKcjPjii_param_1];
	ld.param.u64 	%rd3, [_Z15histogramKernelPKcjPjii_param_2];
	ld.param.u32 	%r26, [_Z15histogramKernelPKcjPjii_param_3];
	ld.param.u32 	%r27, [_Z15histogramKernelPKcjPjii_param_4];
	cvta.to.global.u64 	%rd1, %rd4;
	sub.s32 	%r1, %r27, %r26;
	mov.u32 	%r81, %tid.x;
	setp.gt.s32 	%p1, %r81, %r1;
	@%p1 bra 	$L__BB0_3;
	mov.u32 	%r3, %ntid.x;
	mov.u32 	%r80, %r81;
$L__BB0_2:
	shl.b32 	%r28, %r80, 2;
	mov.u32 	%r29, s_hist;
	add.s32 	%r30, %r29, %r28;
	mov.b32 	%r31, 0;
	st.shared.u32 	[%r30], %r31;
	add.s32 	%r80, %r80, %r3;
	setp.le.s32 	%p2, %r80, %r1;
	@%p2 bra 	$L__BB0_2;
$L__BB0_3:
	bar.sync 	0;
	mov.u32 	%r32, %ctaid.x;
	mov.u32 	%r6, %ntid.x;
	mul.lo.s32 	%r33, %r32, %r6;
	shl.b32 	%r34, %r33, 3;
	add.s32 	%r7, %r34, %r81;
	setp.ge.u32 	%p3, %r7, %r25;
	@%p3 bra 	$L__BB0_6;
	cvt.s64.s32 	%rd5, %r7;
	add.s64 	%rd6, %rd1, %rd5;
	ld.global.u8 	%r8, [%rd6];
	setp.lt.s32 	%p4, %r8, %r26;
	setp.lt.s32 	%p5, %r27, %r8;
	or.pred  	%p6, %p4, %p5;
	@%p6 bra 	$L__BB0_6;
	sub.s32 	%r35, %r8, %r26;
	shl.b32 	%r36, %r35, 2;
	mov.u32 	%r37, s_hist;
	add.s32 	%r38, %r37, %r36;
	atom.shared.add.u32 	%r39, [%r38], 1;
$L__BB0_6:
	add.s32 	%r9, %r7, %r6;
	setp.ge.u32 	%p7, %r9, %r25;
	@%p7 bra 	$L__BB0_9;
	cvt.s64.s32 	%rd7, %r9;
	add.s64 	%rd8, %rd1, %rd7;
	ld.global.u8 	%r10, [%rd8];
	setp.lt.s32 	%p8, %r10, %r26;
	setp.lt.s32 	%p9, %r27, %r10;
	or.pred  	%p10, %p8, %p9;
	@%p10 bra 	$L__BB0_9;
	sub.s32 	%r40, %r10, %r26;
	shl.b32 	%r41, %r40, 2;
	mov.u32 	%r42, s_hist;
	add.s32 	%r43, %r42, %r41;
	atom.shared.add.u32 	%r44, [%r43], 1;
$L__BB0_9:
	add.s32 	%r11, %r9, %r6;
	setp.ge.u32 	%p11, %r11, %r25;
	@%p11 bra 	$L__BB0_12;
	cvt.s64.s32 	%rd9, %r11;
	add.s64 	%rd10, %rd1, %rd9;
	ld.global.u8 	%r12, [%rd10];
	setp.lt.s32 	%p12, %r12, %r26;
	setp.lt.s32 	%p13, %r27, %r12;
	or.pred  	%p14, %p12, %p13;
	@%p14 bra 	$L__BB0_12;
	sub.s32 	%r45, %r12, %r26;
	shl.b32 	%r46, %r45, 2;
	mov.u32 	%r47, s_hist;
	add.s32 	%r48, %r47, %r46;
	atom.shared.add.u32 	%r49, [%r48], 1;
$L__BB0_12:
	add.s32 	%r13, %r11, %r6;
	setp.ge.u32 	%p15, %r13, %r25;
	@%p15 bra 	$L__BB0_15;
	cvt.s64.s32 	%rd11, %r13;
	add.s64 	%rd12, %rd1, %rd11;
	ld.global.u8 	%r14, [%rd12];
	setp.lt.s32 	%p16, %r14, %r26;
	setp.lt.s32 	%p17, %r27, %r14;
	or.pred  	%p18, %p16, %p17;
	@%p18 bra 	$L__BB0_15;
	sub.s32 	%r50, %r14, %r26;
	shl.b32 	%r51, %r50, 2;
	mov.u32 	%r52, s_hist;
	add.s32 	%r53, %r52, %r51;
	atom.shared.add.u32 	%r54, [%r53], 1;
$L__BB0_15:
	add.s32 	%r15, %r13, %r6;
	setp.ge.u32 	%p19, %r15, %r25;
	@%p19 bra 	$L__BB0_18;
	cvt.s64.s32 	%rd13, %r15;
	add.s64 	%rd14, %rd1, %rd13;
	ld.global.u8 	%r16, [%rd14];
	setp.lt.s32 	%p20, %r16, %r26;
	setp.lt.s32 	%p21, %r27, %r16;
	or.pred  	%p22, %p20, %p21;
	@%p22 bra 	$L__BB0_18;
	sub.s32 	%r55, %r16, %r26;
	shl.b32 	%r56, %r55, 2;
	mov.u32 	%r57, s_hist;
	add.s32 	%r58, %r57, %r56;
	atom.shared.add.u32 	%r59, [%r58], 1;
$L__BB0_18:
	add.s32 	%r17, %r15, %r6;
	setp.ge.u32 	%p23, %r17, %r25;
	@%p23 bra 	$L__BB0_21;
	cvt.s64.s32 	%rd15, %r17;
	add.s64 	%rd16, %rd1, %rd15;
	ld.global.u8 	%r18, [%rd16];
	setp.lt.s32 	%p24, %r18, %r26;
	setp.lt.s32 	%p25, %r27, %r18;
	or.pred  	%p26, %p24, %p25;
	@%p26 bra 	$L__BB0_21;
	sub.s32 	%r60, %r18, %r26;
	shl.b32 	%r61, %r60, 2;
	mov.u32 	%r62, s_hist;
	add.s32 	%r63, %r62, %r61;
	atom.shared.add.u32 	%r64, [%r63], 1;
$L__BB0_21:
	add.s32 	%r19, %r17, %r6;
	setp.ge.u32 	%p27, %r19, %r25;
	@%p27 bra 	$L__BB0_24;
	cvt.s64.s32 	%rd17, %r19;
	add.s64 	%rd18, %rd1, %rd17;
	ld.global.u8 	%r20, [%rd18];
	setp.lt.s32 	%p28, %r20, %r26;
	setp.lt.s32 	%p29, %r27, %r20;
	or.pred  	%p30, %p28, %p29;
	@%p30 bra 	$L__BB0_24;
	sub.s32 	%r65, %r20, %r26;
	shl.b32 	%r66, %r65, 2;
	mov.u32 	%r67, s_hist;
	add.s32 	%r68, %r67, %r66;
	atom.shared.add.u32 	%r69, [%r68], 1;
$L__BB0_24:
	add.s32 	%r21, %r19, %r6;
	setp.ge.u32 	%p31, %r21, %r25;
	@%p31 bra 	$L__BB0_27;
	cvt.s64.s32 	%rd19, %r21;
	add.s64 	%rd20, %rd1, %rd19;
	ld.global.u8 	%r22, [%rd20];
	setp.lt.s32 	%p32, %r22, %r26;
	setp.lt.s32 	%p33, %r27, %r22;
	or.pred  	%p34, %p32, %p33;
	@%p34 bra 	$L__BB0_27;
	sub.s32 	%r70, %r22, %r26;
	shl.b32 	%r71, %r70, 2;
	mov.u32 	%r72, s_hist;
	add.s32 	%r73, %r72, %r71;
	atom.shared.add.u32 	%r74, [%r73], 1;
$L__BB0_27:
	setp.gt.s32 	%p35, %r81, %r1;
	bar.sync 	0;
	@%p35 bra 	$L__BB0_30;
	cvta.to.global.u64 	%rd2, %rd3;
	mov.u32 	%r76, s_hist;
$L__BB0_29:
	mul.wide.s32 	%rd21, %r81, 4;
	add.s64 	%rd22, %rd2, %rd21;
	shl.b32 	%r75, %r81, 2;
	add.s32 	%r77, %r76, %r75;
	ld.shared.u32 	%r78, [%r77];
	atom.global.add.u32 	%r79, [%rd22], %r78;
	add.s32 	%r81, %r81, %r6;
	setp.le.s32 	%p36, %r81, %r1;
	@%p36 bra 	$L__BB0_29;
$L__BB0_30:
	ret;

}


// ===== COMPILED SASS (sm_100) =====

	.target	sm_100

	.elftype	@"ET_EXEC"


//--------------------- .note.nv.tkinfo           --------------------------
	.section	.note.nv.tkinfo,"",@"SHT_NOTE"
	.sectionflags	@"SHF_NOTE_NV_TKINFO"
	.tkinfo
        /*0018*/ 	.word	0x00000002
        /*0030*/ 	.string	""
        /*0030*/ 	.string	"ptxas"
        /*0030*/ 	.string	"Cuda compilation tools, release 13.0, V13.0.88"
        /*0030*/ 	.string	"Build cuda_13.0.r13.0/compiler.36424714_0"
        /*0030*/ 	.string	"-arch sm_100 -m 64 "



//--------------------- .note.nv.cuinfo           --------------------------
	.section	.note.nv.cuinfo,"",@"SHT_NOTE"
	.sectionflags	@"SHF_NOTE_NV_CUINFO"
        /*0018*/ 	.short	0x0002
        /*001a*/ 	.short	0x0064
        /*001c*/ 	.short	0x0082
	.zero		2


//--------------------- .nv.info                  --------------------------
	.section	.nv.info,"",@"SHT_CUDA_INFO"
	.align	4


	//----- nvinfo : EIATTR_REGCOUNT
	.align		4
        /*0000*/ 	.byte	0x04, 0x2f
        /*0002*/ 	.short	(.L_1 - .L_0)
	.align		4
.L_0:
        /*0004*/ 	.word	index@(_Z15histogramKernelPKcjPjii)
        /*0008*/ 	.word	0x00000013


	//----- nvinfo : EIATTR_FRAME_SIZE
	.align		4
.L_1:
        /*000c*/ 	.byte	0x04, 0x11
        /*000e*/ 	.short	(.L_3 - .L_2)
	.align		4
.L_2:
        /*0010*/ 	.word	index@(_Z15histogramKernelPKcjPjii)
        /*0014*/ 	.word	0x00000000


	//----- nvinfo : EIATTR_MIN_STACK_SIZE
	.align		4
.L_3:
        /*0018*/ 	.byte	0x04, 0x12
        /*001a*/ 	.short	(.L_5 - .L_4)
	.align		4
.L_4:
        /*001c*/ 	.word	index@(_Z15histogramKernelPKcjPjii)
        /*0020*/ 	.word	0x00000000
.L_5:


//--------------------- .nv.compat                --------------------------
	.section	.nv.compat,"",@"SHT_CUDA_COMPAT_INFO"
	.align	4
        /*0000*/ 	.byte	0x02, 0x09, 0x00, 0x00, 0x02, 0x02, 0x01, 0x00, 0x02, 0x05, 0x05, 0x00, 0x03, 0x07, 0x01, 0x01
        /*0010*/ 	.byte	0x02, 0x03, 0x00, 0x00, 0x02, 0x06, 0x01, 0x00, 0x04, 0x0b, 0x08, 0x00, 0x09, 0x00, 0x00, 0x00
        /*0020*/ 	.byte	0x00, 0x00, 0x00, 0x00


//--------------------- .nv.info._Z15histogramKernelPKcjPjii --------------------------
	.section	.nv.info._Z15histogramKernelPKcjPjii,"",@"SHT_CUDA_INFO"
	.sectionflags	@""
	.align	4


	//----- nvinfo : EIATTR_CUDA_API_VERSION
	.align		4
        /*0000*/ 	.byte	0x04, 0x37
        /*0002*/ 	.short	(.L_7 - .L_6)
.L_6:
        /*0004*/ 	.word	0x00000082


	//----- nvinfo : EIATTR_KPARAM_INFO
	.align		4
.L_7:
        /*0008*/ 	.byte	0x04, 0x17
        /*000a*/ 	.short	(.L_9 - .L_8)
.L_8:
        /*000c*/ 	.word	0x00000000
        /*0010*/ 	.short	0x0004
        /*0012*/ 	.short	0x001c
        /*0014*/ 	.byte	0x00, 0xf0, 0x11, 0x00


	//----- nvinfo : EIATTR_KPARAM_INFO
	.align		4
.L_9:
        /*0018*/ 	.byte	0x04, 0x17
        /*001a*/ 	.short	(.L_11 - .L_10)
.L_10:
        /*001c*/ 	.word	0x00000000
        /*0020*/ 	.short	0x0003
        /*0022*/ 	.short	0x0018
        /*0024*/ 	.byte	0x00, 0xf0, 0x11, 0x00


	//----- nvinfo : EIATTR_KPARAM_INFO
	.align		4
.L_11:
        /*0028*/ 	.byte	0x04, 0x17
        /*002a*/ 	.short	(.L_13 - .L_12)
.L_12:
        /*002c*/ 	.word	0x00000000
        /*0030*/ 	.short	0x0002
        /*0032*/ 	.short	0x0010
        /*0034*/ 	.byte	0x00, 0xf5, 0x21, 0x00


	//----- nvinfo : EIATTR_KPARAM_INFO
	.align		4
.L_13:
        /*0038*/ 	.byte	0x04, 0x17
        /*003a*/ 	.short	(.L_15 - .L_14)
.L_14:
        /*003c*/ 	.word	0x00000000
        /*0040*/ 	.short	0x0001
        /*0042*/ 	.short	0x0008
        /*0044*/ 	.byte	0x00, 0xf0, 0x11, 0x00


	//----- nvinfo : EIATTR_KPARAM_INFO
	.align		4
.L_15:
        /*0048*/ 	.byte	0x04, 0x17
        /*004a*/ 	.short	(.L_17 - .L_16)
.L_16:
        /*004c*/ 	.word	0x00000000
        /*0050*/ 	.short	0x0000
        /*0052*/ 	.short	0x0000
        /*0054*/ 	.byte	0x00, 0xf5, 0x21, 0x00


	//----- nvinfo : EIATTR_SPARSE_MMA_MASK
	.align		4
.L_17:
        /*0058*/ 	.byte	0x03, 0x50
        /*005a*/ 	.short	0x0000


	//----- nvinfo : EIATTR_MAXREG_COUNT
	.align		4
        /*005c*/ 	.byte	0x03, 0x1b
        /*005e*/ 	.short	0x00ff


	//----- nvinfo : EIATTR_NUM_BARRIERS
	.align		4
        /*0060*/ 	.byte	0x02, 0x4c
        /*0062*/ 	.byte	0x01
	.zero		1


	//----- nvinfo : EIATTR_MERCURY_ISA_VERSION
	.align		4
        /*0064*/ 	.byte	0x03, 0x5f
        /*0066*/ 	.short	0x0101


	//----- nvinfo : EIATTR_VRC_CTA_INIT_COUNT
	.align		4
        /*0068*/ 	.byte	0x02, 0x4a
	.zero		1
	.zero		1


	//----- nvinfo : EIATTR_EXIT_INSTR_OFFSETS
	.align		4
        /*006c*/ 	.byte	0x04, 0x1c
        /*006e*/ 	.short	(.L_19 - .L_18)


	//   ....[0]....
.L_18:
        /*0070*/ 	.word	0x00000aa0


	//   ....[1]....
        /*0074*/ 	.word	0x00000b60


	//----- nvinfo : EIATTR_CRS_STACK_SIZE
	.align		4
.L_19:
        /*0078*/ 	.byte	0x04, 0x1e
        /*007a*/ 	.short	(.L_21 - .L_20)
.L_20:
        /*007c*/ 	.word	0x00000000


	//----- nvinfo : EIATTR_CBANK_PARAM_SIZE
	.align		4
.L_21:
        /*0080*/ 	.byte	0x03, 0x19
        /*0082*/ 	.short	0x0020


	//----- nvinfo : EIATTR_PARAM_CBANK
	.align		4
        /*0084*/ 	.byte	0x04, 0x0a
        /*0086*/ 	.short	(.L_23 - .L_22)
	.align		4
.L_22:
        /*0088*/ 	.word	index@(.nv.constant0._Z15histogramKernelPKcjPjii)
        /*008c*/ 	.short	0x0380
        /*008e*/ 	.short	0x0020


	//----- nvinfo : EIATTR_SW_WAR
	.align		4
.L_23:
        /*0090*/ 	.byte	0x04, 0x36
        /*0092*/ 	.short	(.L_25 - .L_24)
.L_24:
        /*0094*/ 	.word	0x00000008
.L_25:


//--------------------- .nv.callgraph             --------------------------
	.section	.nv.callgraph,"",@"SHT_CUDA_CALLGRAPH"
	.align	4
	.sectionentsize	8
	.align		4
        /*0000*/ 	.word	0x00000000
	.align		4
        /*0004*/ 	.word	0xffffffff
	.align		4
        /*0008*/ 	.word	0x00000000
	.align		4
        /*000c*/ 	.word	0xfffffffe
	.align		4
        /*0010*/ 	.word	0x00000000
	.align		4
        /*0014*/ 	.word	0xfffffffd
	.align		4
        /*0018*/ 	.word	0x00000000
	.align		4
        /*001c*/ 	.word	0xfffffffc


//--------------------- .text._Z15histogramKernelPKcjPjii --------------------------
	.section	.text._Z15histogramKernelPKcjPjii,"ax",@progbits
	.align	128
        .global         _Z15histogramKernelPKcjPjii
        .type           _Z15histogramKernelPKcjPjii,@function
        .size           _Z15histogramKernelPKcjPjii,(.L_x_21 - _Z15histogramKernelPKcjPjii)
        .other          _Z15histogramKernelPKcjPjii,@"STO_CUDA_ENTRY STV_DEFAULT"
_Z15histogramKernelPKcjPjii:
.text._Z15histogramKernelPKcjPjii:
[----:B------:R-:W-:Y:S01]  /*0000*/  LDC R1, c[0x0][0x37c] ;  /* 0x0000df00ff017b82 */ /* 0x000fe20000000800 */
[----:B------:R-:W0:Y:S01]  /*0010*/  S2R R0, SR_TID.X ;  /* 0x0000000000007919 */ /* 0x000e220000002100 */
[----:B------:R-:W1:Y:S01]  /*0020*/  LDCU.64 UR10, c[0x0][0x398] ;  /* 0x00007300ff0a77ac */ /* 0x000e620008000a00 */
[----:B------:R-:W-:Y:S01]  /*0030*/  BSSY.RECONVERGENT B0, `(.L_x_0) ;  /* 0x000000e000007945 */ /* 0x000fe20003800200 */
[----:B-1----:R-:W-:-:S06]  /*0040*/  UIADD3 UR8, UPT, UPT, UR11, -UR10, URZ ;  /* 0x8000000a0b087290 */ /* 0x002fcc000fffe0ff */
[----:B0-----:R-:W-:-:S13]  /*0050*/  ISETP.GT.AND P0, PT, R0, UR8, PT ;  /* 0x0000000800007c0c */ /* 0x001fda000bf04270 */
[----:B------:R-:W-:Y:S05]  /*0060*/  @P0 BRA `(.L_x_1) ;  /* 0x0000000000280947 */ /* 0x000fea0003800000 */
[----:B------:R-:W0:Y:S01]  /*0070*/  S2R R4, SR_CgaCtaId ;  /* 0x0000000000047919 */ /* 0x000e220000008800 */
[----:B------:R-:W1:Y:S01]  /*0080*/  LDC R5, c[0x0][0x360] ;  /* 0x0000d800ff057b82 */ /* 0x000e620000000800 */
[----:B------:R-:W-:Y:S01]  /*0090*/  MOV R3, 0x400 ;  /* 0x0000040000037802 */ /* 0x000fe20000000f00 */
[----:B------:R-:W-:-:S03]  /*00a0*/  IMAD.MOV.U32 R2, RZ, RZ, R0 ;  /* 0x000000ffff027224 */ /* 0x000fc600078e0000 */
[----:B0-----:R-:W-:-:S07]  /*00b0*/  LEA R3, R4, R3, 0x18 ;  /* 0x0000000304037211 */ /* 0x001fce00078ec0ff */
.L_x_2:
[----:B------:R-:W-:Y:S02]  /*00c0*/  IMAD R4, R2, 0x4, R3 ;  /* 0x0000000402047824 */ /* 0x000fe400078e0203 */
[----:B-1----:R-:W-:-:S03]  /*00d0*/  IMAD.IADD R2, R5, 0x1, R2 ;  /* 0x0000000105027824 */ /* 0x002fc600078e0202 */
[----:B------:R0:W-:Y:S02]  /*00e0*/  STS [R4], RZ ;  /* 0x000000ff04007388 */ /* 0x0001e40000000800 */
[----:B------:R-:W-:-:S13]  /*00f0*/  ISETP.GT.AND P0, PT, R2, UR8, PT ;  /* 0x0000000802007c0c */ /* 0x000fda000bf04270 */
[----:B0-----:R-:W-:Y:S05]  /*0100*/  @!P0 BRA `(.L_x_2) ;  /* 0xfffffffc00ec8947 */ /* 0x001fea000383ffff */
.L_x_1:
[----:B------:R-:W-:Y:S05]  /*0110*/  BSYNC.RECONVERGENT B0 ;  /* 0x0000000000007941 */ /* 0x000fea0003800200 */
.L_x_0:
[----:B------:R-:W0:Y:S01]  /*0120*/  S2UR UR4, SR_CTAID.X ;  /* 0x00000000000479c3 */ /* 0x000e220000002500 */
[----:B------:R-:W1:Y:S01]  /*0130*/  LDCU UR9, c[0x0][0x388] ;  /* 0x00007100ff0977ac */ /* 0x000e620008000800 */
[----:B------:R-:W-:Y:S06]  /*0140*/  BSSY.RECONVERGENT B0, `(.L_x_3) ;  /* 0x000001d000007945 */ /* 0x000fec0003800200 */
[----:B------:R-:W-:Y:S01]  /*0150*/  BAR.SYNC.DEFER_BLOCKING 0x0 ;  /* 0x0000000000007b1d */ /* 0x000fe20000010000 */
[----:B------:R-:W-:-:S07]  /*0160*/  ISETP.GT.AND P1, PT, R0, UR8, PT ;  /* 0x0000000800007c0c */ /* 0x000fce000bf24270 */
[----:B------:R-:W0:Y:S01]  /*0170*/  LDC R3, c[0x0][0x360] ;  /* 0x0000d800ff037b82 */ /* 0x000e220000000800 */
[----:B------:R-:W2:Y:S01]  /*0180*/  LDCU.64 UR6, c[0x0][0x358] ;  /* 0x00006b00ff0677ac */ /* 0x000ea20008000a00 */
[----:B0-----:R-:W-:-:S04]  /*0190*/  IMAD R5, R3, UR4, RZ ;  /* 0x0000000403057c24 */ /* 0x001fc8000f8e02ff */
[----:B------:R-:W-:-:S04]  /*01a0*/  IMAD R10, R5, 0x8, R0 ;  /* 0x00000008050a7824 */ /* 0x000fc800078e0200 */
[C---:B------:R-:W-:Y:S01]  /*01b0*/  IMAD.IADD R12, R10.reuse, 0x1, R3 ;  /* 0x000000010a0c7824 */ /* 0x040fe200078e0203 */
[----:B-1----:R-:W-:-:S03]  /*01c0*/  ISETP.GE.U32.AND P0, PT, R10, UR9, PT ;  /* 0x000000090a007c0c */ /* 0x002fc6000bf06070 */
[C---:B------:R-:W-:Y:S01]  /*01d0*/  IMAD.IADD R14, R12.reuse, 0x1, R3 ;  /* 0x000000010c0e7824 */ /* 0x040fe200078e0203 */
[----:B------:R-:W-:-:S03]  /*01e0*/  ISETP.GE.U32.AND P2, PT, R12, UR9, PT ;  /* 0x000000090c007c0c */ /* 0x000fc6000bf46070 */
[----:B------:R-:W-:-:S04]  /*01f0*/  IMAD.IADD R16, R14, 0x1, R3 ;  /* 0x000000010e107824 */ /* 0x000fc800078e0203 */
[----:B------:R-:W-:-:S04]  /*0200*/  IMAD.IADD R6, R16, 0x1, R3 ;  /* 0x0000000110067824 */ /* 0x000fc800078e0203 */
[----:B------:R-:W-:-:S04]  /*0210*/  IMAD.IADD R4, R6, 0x1, R3 ;  /* 0x0000000106047824 */ /* 0x000fc800078e0203 */
[----:B------:R-:W-:Y:S01]  /*0220*/  IMAD.IADD R2, R4, 0x1, R3 ;  /* 0x0000000104027824 */ /* 0x000fe200078e0203 */
[----:B--2---:R-:W-:Y:S06]  /*0230*/  @P0 BRA `(.L_x_4) ;  /* 0x0000000000340947 */ /* 0x004fec0003800000 */
[----:B------:R-:W0:Y:S02]  /*0240*/  LDCU.64 UR4, c[0x0][0x380] ;  /* 0x00007000ff0477ac */ /* 0x000e240008000a00 */
[----:B0-----:R-:W-:-:S04]  /*0250*/  IADD3 R8, P0, PT, R10, UR4, RZ ;  /* 0x000000040a087c10 */ /* 0x001fc8000ff1e0ff */
[----:B------:R-:W-:-:S05]  /*0260*/  LEA.HI.X.SX32 R9, R10, UR5, 0x1, P0 ;  /* 0x000000050a097c11 */ /* 0x000fca00080f0eff */
[----:B------:R-:W2:Y:S02]  /*0270*/  LDG.E.U8 R8, desc[UR6][R8.64] ;  /* 0x0000000608087981 */ /* 0x000ea4000c1e1100 */
[----:B--2---:R-:W-:-:S04]  /*0280*/  ISETP.GT.AND P0, PT, R8, UR11, PT ;  /* 0x0000000b08007c0c */ /* 0x004fc8000bf04270 */
[----:B------:R-:W-:-:S13]  /*0290*/  ISETP.LT.OR P0, PT, R8, UR10, P0 ;  /* 0x0000000a08007c0c */ /* 0x000fda0008701670 */
[----:B------:R-:W-:Y:S05]  /*02a0*/  @P0 BRA `(.L_x_4) ;  /* 0x0000000000180947 */ /* 0x000fea0003800000 */
[----:B------:R-:W0:Y:S01]  /*02b0*/  S2UR UR5, SR_CgaCtaId ;  /* 0x00000000000579c3 */ /* 0x000e220000008800 */
[----:B------:R-:W-:Y:S01]  /*02c0*/  UMOV UR4, 0x400 ;  /* 0x0000040000047882 */ /* 0x000fe20000000000 */
[----:B------:R-:W-:Y:S01]  /*02d0*/  VIADD R5, R8, -UR10 ;  /* 0x8000000a08057c36 */ /* 0x000fe20008000000 */
[----:B0-----:R-:W-:-:S06]  /*02e0*/  ULEA UR4, UR5, UR4, 0x18 ;  /* 0x0000000405047291 */ /* 0x001fcc000f8ec0ff */
[----:B------:R-:W-:-:S05]  /*02f0*/  LEA R5, R5, UR4, 0x2 ;  /* 0x0000000405057c11 */ /* 0x000fca000f8e10ff */
[----:B------:R0:W-:Y:S02]  /*0300*/  ATOMS.POPC.INC.32 RZ, [R5+URZ] ;  /* 0x0000000005ff7f8c */ /* 0x0001e4000d8000ff */
.L_x_4:
[----:B------:R-:W-:Y:S05]  /*0310*/  BSYNC.RECONVERGENT B0 ;  /* 0x0000000000007941 */ /* 0x000fea0003800200 */
.L_x_3:
[----:B------:R-:W-:Y:S04]  /*0320*/  BSSY.RECONVERGENT B0, `(.L_x_5) ;  /* 0x000000f000007945 */ /* 0x000fe80003800200 */
[----:B------:R-:W-:Y:S05]  /*0330*/  @P2 BRA `(.L_x_6) ;  /* 0x0000000000342947 */ /* 0x000fea0003800000 */
[----:B------:R-:W1:Y:S02]  /*0340*/  LDCU.64 UR4, c[0x0][0x380] ;  /* 0x00007000ff0477ac */ /* 0x000e640008000a00 */
[----:B-1----:R-:W-:-:S04]  /*0350*/  IADD3 R8, P0, PT, R12, UR4, RZ ;  /* 0x000000040c087c10 */ /* 0x002fc8000ff1e0ff */
[----:B------:R-:W-:-:S05]  /*0360*/  LEA.HI.X.SX32 R9, R12, UR5, 0x1, P0 ;  /* 0x000000050c097c11 */ /* 0x000fca00080f0eff */
[----:B------:R-:W2:Y:S02]  /*0370*/  LDG.E.U8 R8, desc[UR6][R8.64] ;  /* 0x0000000608087981 */ /* 0x000ea4000c1e1100 */
[----:B--2---:R-:W-:-:S04]  /*0380*/  ISETP.GT.AND P0, PT, R8, UR11, PT ;  /* 0x0000000b08007c0c */ /* 0x004fc8000bf04270 */
[----:B------:R-:W-:-:S13]  /*0390*/  ISETP.LT.OR P0, PT, R8, UR10, P0 ;  /* 0x0000000a08007c0c */ /* 0x000fda0008701670 */
[----:B------:R-:W-:Y:S05]  /*03a0*/  @P0 BRA `(.L_x_6) ;  /* 0x0000000000180947 */ /* 0x000fea0003800000 */
[----:B------:R-:W1:Y:S01]  /*03b0*/  S2UR UR5, SR_CgaCtaId ;  /* 0x00000000000579c3 */ /* 0x000e620000008800 */
[----:B------:R-:W-:Y:S01]  /*03c0*/  UMOV UR4, 0x400 ;  /* 0x0000040000047882 */ /* 0x000fe20000000000 */
[----:B0-----:R-:W-:Y:S01]  /*03d0*/  VIADD R5, R8, -UR10 ;  /* 0x8000000a08057c36 */ /* 0x001fe20008000000 */
[----:B-1----:R-:W-:-:S06]  /*03e0*/  ULEA UR4, UR5, UR4, 0x18 ;  /* 0x0000000405047291 */ /* 0x002fcc000f8ec0ff */
[----:B------:R-:W-:-:S05]  /*03f0*/  LEA R5, R5, UR4, 0x2 ;  /* 0x0000000405057c11 */ /* 0x000fca000f8e10ff */
[----:B------:R1:W-:Y:S02]  /*0400*/  ATOMS.POPC.INC.32 RZ, [R5+URZ] ;  /* 0x0000000005ff7f8c */ /* 0x0003e4000d8000ff */
.L_x_6:
[----:B------:R-:W-:Y:S05]  /*0410*/  BSYNC.RECONVERGENT B0 ;  /* 0x0000000000007941 */ /* 0x000fea0003800200 */
.L_x_5:
[----:B------:R-:W-:Y:S01]  /*0420*/  ISETP.GE.U32.AND P0, PT, R14, UR9, PT ;  /* 0x000000090e007c0c */ /* 0x000fe2000bf06070 */
[----:B------:R-:W-:Y:S01]  /*0430*/  IMAD.IADD R10, R2, 0x1, R3 ;  /* 0x00000001020a7824 */ /* 0x000fe200078e0203 */
[----:B------:R-:W-:Y:S01]  /*0440*/  BSSY.RECONVERGENT B0, `(.L_x_7) ;  /* 0x0000014000007945 */ /* 0x000fe20003800200 */
[----:B------:R-:W-:Y:S02]  /*0450*/  ISETP.GE.U32.AND P2, PT, R16, UR9, PT ;  /* 0x0000000910007c0c */ /* 0x000fe4000bf46070 */
[----:B------:R-:W-:Y:S02]  /*0460*/  ISETP.GE.U32.AND P3, PT, R6, UR9, PT ;  /* 0x0000000906007c0c */ /* 0x000fe4000bf66070 */
[----:B------:R-:W-:Y:S02]  /*0470*/  ISETP.GE.U32.AND P4, PT, R4, UR9, PT ;  /* 0x0000000904007c0c */ /* 0x000fe4000bf86070 */
[----:B------:R-:W-:Y:S02]  /*0480*/  ISETP.GE.U32.AND P5, PT, R2, UR9, PT ;  /* 0x0000000902007c0c */ /* 0x000fe4000bfa6070 */
[----:B------:R-:W-:-:S02]  /*0490*/  ISETP.GE.U32.AND P6, PT, R10, UR9, PT ;  /* 0x000000090a007c0c */ /* 0x000fc4000bfc6070 */
[----:B------:R-:W-:Y:S11]  /*04a0*/  @P0 BRA `(.L_x_8) ;  /* 0x0000000000340947 */ /* 0x000ff60003800000 */
[----:B------:R-:W2:Y:S02]  /*04b0*/  LDCU.64 UR4, c[0x0][0x380] ;  /* 0x00007000ff0477ac */ /* 0x000ea40008000a00 */
[----:B--2---:R-:W-:-:S04]  /*04c0*/  IADD3 R8, P0, PT, R14, UR4, RZ ;  /* 0x000000040e087c10 */ /* 0x004fc8000ff1e0ff */
[----:B------:R-:W-:-:S05]  /*04d0*/  LEA.HI.X.SX32 R9, R14, UR5, 0x1, P0 ;  /* 0x000000050e097c11 */ /* 0x000fca00080f0eff */
[----:B------:R-:W2:Y:S02]  /*04e0*/  LDG.E.U8 R8, desc[UR6][R8.64] ;  /* 0x0000000608087981 */ /* 0x000ea4000c1e1100 */
[----:B--2---:R-:W-:-:S04]  /*04f0*/  ISETP.GT.AND P0, PT, R8, UR11, PT ;  /* 0x0000000b08007c0c */ /* 0x004fc8000bf04270 */
[----:B------:R-:W-:-:S13]  /*0500*/  ISETP.LT.OR P0, PT, R8, UR10, P0 ;  /* 0x0000000a08007c0c */ /* 0x000fda0008701670 */
[----:B------:R-:W-:Y:S05]  /*0510*/  @P0 BRA `(.L_x_8) ;  /* 0x0000000000180947 */ /* 0x000fea0003800000 */
[----:B------:R-:W2:Y:S01]  /*0520*/  S2UR UR5, SR_CgaCtaId ;  /* 0x00000000000579c3 */ /* 0x000ea20000008800 */
[----:B------:R-:W-:Y:S01]  /*0530*/  UMOV UR4, 0x400 ;  /* 0x0000040000047882 */ /* 0x000fe20000000000 */
[----:B01----:R-:W-:Y:S01]  /*0540*/  VIADD R5, R8, -UR10 ;  /* 0x8000000a08057c36 */ /* 0x003fe20008000000 */
[----:B--2---:R-:W-:-:S06]  /*0550*/  ULEA UR4, UR5, UR4, 0x18 ;  /* 0x0000000405047291 */ /* 0x004fcc000f8ec0ff */
[----:B------:R-:W-:-:S05]  /*0560*/  LEA R5, R5, UR4, 0x2 ;  /* 0x0000000405057c11 */ /* 0x000fca000f8e10ff */
[----:B------:R2:W-:Y:S02]  /*0570*/  ATOMS.POPC.INC.32 RZ, [R5+URZ] ;  /* 0x0000000005ff7f8c */ /* 0x0005e4000d8000ff */
.L_x_8:
[----:B------:R-:W-:Y:S05]  /*0580*/  BSYNC.RECONVERGENT B0 ;  /* 0x0000000000007941 */ /* 0x000fea0003800200 */
.L_x_7:
[----:B------:R-:W-:Y:S04]  /*0590*/  BSSY.RECONVERGENT B0, `(.L_x_9) ;  /* 0x000000f000007945 */ /* 0x000fe80003800200 */
[----:B------:R-:W-:Y:S05]  /*05a0*/  @P2 BRA `(.L_x_10) ;  /* 0x0000000000342947 */ /* 0x000fea0003800000 */
[----:B------:R-:W3:Y:S02]  /*05b0*/  LDCU.64 UR4, c[0x0][0x380] ;  /* 0x00007000ff0477ac */ /* 0x000ee40008000a00 */
[----:B---3--:R-:W-:-:S04]  /*05c0*/  IADD3 R8, P0, PT, R16, UR4, RZ ;  /* 0x0000000410087c10 */ /* 0x008fc8000ff1e0ff */
[----:B------:R-:W-:-:S05]  /*05d0*/  LEA.HI.X.SX32 R9, R16, UR5, 0x1, P0 ;  /* 0x0000000510097c11 */ /* 0x000fca00080f0eff */
[----:B------:R-:W3:Y:S02]  /*05e0*/  LDG.E.U8 R8, desc[UR6][R8.64] ;  /* 0x0000000608087981 */ /* 0x000ee4000c1e1100 */
[----:B---3--:R-:W-:-:S04]  /*05f0*/  ISETP.GT.AND P0, PT, R8, UR11, PT ;  /* 0x0000000b08007c0c */ /* 0x008fc8000bf04270 */
[----:B------:R-:W-:-:S13]  /*0600*/  ISETP.LT.OR P0, PT, R8, UR10, P0 ;  /* 0x0000000a08007c0c */ /* 0x000fda0008701670 */
[----:B------:R-:W-:Y:S05]  /*0610*/  @P0 BRA `(.L_x_10) ;  /* 0x0000000000180947 */ /* 0x000fea0003800000 */
[----:B------:R-:W3:Y:S01]  /*0620*/  S2UR UR5, SR_CgaCtaId ;  /* 0x00000000000579c3 */ /* 0x000ee20000008800 */
[----:B------:R-:W-:Y:S01]  /*0630*/  UMOV UR4, 0x400 ;  /* 0x0000040000047882 */ /* 0x000fe20000000000 */
[----:B012---:R-:W-:Y:S01]  /*0640*/  VIADD R5, R8, -UR10 ;  /* 0x8000000a08057c36 */ /* 0x007fe20008000000 */
[----:B---3--:R-:W-:-:S06]  /*0650*/  ULEA UR4, UR5, UR4, 0x18 ;  /* 0x0000000405047291 */ /* 0x008fcc000f8ec0ff */
[----:B------:R-:W-:-:S05]  /*0660*/  LEA R5, R5, UR4, 0x2 ;  /* 0x0000000405057c11 */ /* 0x000fca000f8e10ff */
[----:B------:R3:W-:Y:S02]  /*0670*/  ATOMS.POPC.INC.32 RZ, [R5+URZ] ;  /* 0x0000000005ff7f8c */ /* 0x0007e4000d8000ff */
.L_x_10:
[----:B------:R-:W-:Y:S05]  /*0680*/  BSYNC.RECONVERGENT B0 ;  /* 0x0000000000007941 */ /* 0x000fea0003800200 */
.L_x_9:
[----:B------:R-:W-:Y:S04]  /*0690*/  BSSY.RECONVERGENT B0, `(.L_x_11) ;  /* 0x000000f000007945 */ /* 0x000fe80003800200 */
[----:B------:R-:W-:Y:S05]  /*06a0*/  @P3 BRA `(.L_x_12) ;  /* 0x0000000000343947 */ /* 0x000fea0003800000 */
[----:B------:R-:W4:Y:S02]  /*06b0*/  LDCU.64 UR4, c[0x0][0x380] ;  /* 0x00007000ff0477ac */ /* 0x000f240008000a00 */
[----:B----4-:R-:W-:-:S04]  /*06c0*/  IADD3 R8, P0, PT, R6, UR4, RZ ;  /* 0x0000000406087c10 */ /* 0x010fc8000ff1e0ff */
[----:B------:R-:W-:-:S05]  /*06d0*/  LEA.HI.X.SX32 R9, R6, UR5, 0x1, P0 ;  /* 0x0000000506097c11 */ /* 0x000fca00080f0eff */
[----:B------:R-:W4:Y:S02]  /*06e0*/  LDG.E.U8 R8, desc[UR6][R8.64] ;  /* 0x0000000608087981 */ /* 0x000f24000c1e1100 */
[----:B----4-:R-:W-:-:S04]  /*06f0*/  ISETP.GT.AND P0, PT, R8, UR11, PT ;  /* 0x0000000b08007c0c */ /* 0x010fc8000bf04270 */
[----:B------:R-:W-:-:S13]  /*0700*/  ISETP.LT.OR P0, PT, R8, UR10, P0 ;  /* 0x0000000a08007c0c */ /* 0x000fda0008701670 */
[----:B------:R-:W-:Y:S05]  /*0710*/  @P0 BRA `(.L_x_12) ;  /* 0x0000000000180947 */ /* 0x000fea0003800000 */
[----:B------:R-:W4:Y:S01]  /*0720*/  S2UR UR5, SR_CgaCtaId ;  /* 0x00000000000579c3 */ /* 0x000f220000008800 */
[----:B------:R-:W-:Y:S01]  /*0730*/  UMOV UR4, 0x400 ;  /* 0x0000040000047882 */ /* 0x000fe20000000000 */
[----:B0123--:R-:W-:Y:S01]  /*0740*/  VIADD R5, R8, -UR10 ;  /* 0x8000000a08057c36 */ /* 0x00ffe20008000000 */
[----:B----4-:R-:W-:-:S06]  /*0750*/  ULEA UR4, UR5, UR4, 0x18 ;  /* 0x0000000405047291 */ /* 0x010fcc000f8ec0ff */
[----:B------:R-:W-:-:S05]  /*0760*/  LEA R5, R5, UR4, 0x2 ;  /* 0x0000000405057c11 */ /* 0x000fca000f8e10ff */
[----:B------:R4:W-:Y:S02]  /*0770*/  ATOMS.POPC.INC.32 RZ, [R5+URZ] ;  /* 0x0000000005ff7f8c */ /* 0x0009e4000d8000ff */
.L_x_12:
[----:B------:R-:W-:Y:S05]  /*0780*/  BSYNC.RECONVERGENT B0 ;  /* 0x0000000000007941 */ /* 0x000fea0003800200 */
.L_x_11:
[----:B------:R-:W-:Y:S04]  /*0790*/  BSSY.RECONVERGENT B0, `(.L_x_13) ;  /* 0x000000f000007945 */ /* 0x000fe80003800200 */
[----:B------:R-:W-:Y:S05]  /*07a0*/  @P4 BRA `(.L_x_14) ;  /* 0x0000000000344947 */ /* 0x000fea0003800000 */
[----:B------:R-:W5:Y:S02]  /*07b0*/  LDCU.64 UR4, c[0x0][0x380] ;  /* 0x00007000ff0477ac */ /* 0x000f640008000a00 */
[----:B-----5:R-:W-:-:S04]  /*07c0*/  IADD3 R6, P0, PT, R4, UR4, RZ ;  /* 0x0000000404067c10 */ /* 0x020fc8000ff1e0ff */
[----:B------:R-:W-:-:S05]  /*07d0*/  LEA.HI.X.SX32 R7, R4, UR5, 0x1, P0 ;  /* 0x0000000504077c11 */ /* 0x000fca00080f0eff */
[----:B------:R-:W5:Y:S02]  /*07e0*/  LDG.E.U8 R6, desc[UR6][R6.64] ;  /* 0x0000000606067981 */ /* 0x000f64000c1e1100 */
[----:B-----5:R-:W-:-:S04]  /*07f0*/  ISETP.GT.AND P0, PT, R6, UR11, PT ;  /* 0x0000000b06007c0c */ /* 0x020fc8000bf04270 */
[----:B------:R-:W-:-:S13]  /*0800*/  ISETP.LT.OR P0, PT, R6, UR10, P0 ;  /* 0x0000000a06007c0c */ /* 0x000fda0008701670 */
[----:B------:R-:W-:Y:S05]  /*0810*/  @P0 BRA `(.L_x_14) ;  /* 0x0000000000180947 */ /* 0x000fea0003800000 */
[----:B------:R-:W5:Y:S01]  /*0820*/  S2UR UR5, SR_CgaCtaId ;  /* 0x00000000000579c3 */ /* 0x000f620000008800 */
[----:B------:R-:W-:Y:S01]  /*0830*/  UMOV UR4, 0x400 ;  /* 0x0000040000047882 */ /* 0x000fe20000000000 */
[----:B------:R-:W-:Y:S01]  /*0840*/  VIADD R4, R6, -UR10 ;  /* 0x8000000a06047c36 */ /* 0x000fe20008000000 */
[----:B-----5:R-:W-:-:S06]  /*0850*/  ULEA UR4, UR5, UR4, 0x18 ;  /* 0x0000000405047291 */ /* 0x020fcc000f8ec0ff */
[----:B------:R-:W-:-:S05]  /*0860*/  LEA R4, R4, UR4, 0x2 ;  /* 0x0000000404047c11 */ /* 0x000fca000f8e10ff */
[----:B------:R0:W-:Y:S02]  /*0870*/  ATOMS.POPC.INC.32 RZ, [R4+URZ] ;  /* 0x0000000004ff7f8c */ /* 0x0001e4000d8000ff */
.L_x_14:
[----:B------:R-:W-:Y:S05]  /*0880*/  BSYNC.RECONVERGENT B0 ;  /* 0x0000000000007941 */ /* 0x000fea0003800200 */
.L_x_13:
[----:B------:R-:W-:Y:S04]  /*0890*/  BSSY.RECONVERGENT B0, `(.L_x_15) ;  /* 0x000000f000007945 */ /* 0x000fe80003800200 */
[----:B------:R-:W-:Y:S05]  /*08a0*/  @P5 BRA `(.L_x_16) ;  /* 0x0000000000345947 */ /* 0x000fea0003800000 */
[----:B------:R-:W0:Y:S02]  /*08b0*/  LDCU.64 UR4, c[0x0][0x380] ;  /* 0x00007000ff0477ac */ /* 0x000e240008000a00 */
[----:B0-----:R-:W-:-:S04]  /*08c0*/  IADD3 R4, P0, PT, R2, UR4, RZ ;  /* 0x0000000402047c10 */ /* 0x001fc8000ff1e0ff */
[----:B-1234-:R-:W-:-:S05]  /*08d0*/  LEA.HI.X.SX32 R5, R2, UR5, 0x1, P0 ;  /* 0x0000000502057c11 */ /* 0x01efca00080f0eff */
        /* <DEDUP_REMOVED lines=10> */
.L_x_16:
[----:B------:R-:W-:Y:S05]  /*0980*/  BSYNC.RECONVERGENT B0 ;  /* 0x0000000000007941 */ /* 0x000fea0003800200 */
.L_x_15:
        /* <DEDUP_REMOVED lines=15> */
.L_x_18:
[----:B------:R-:W-:Y:S05]  /*0a80*/  BSYNC.RECONVERGENT B0 ;  /* 0x0000000000007941 */ /* 0x000fea0003800200 */
.L_x_17:
[----:B------:R-:W-:Y:S06]  /*0a90*/  BAR.SYNC.DEFER_BLOCKING 0x0 ;  /* 0x0000000000007b1d */ /* 0x000fec0000010000 */
[----:B------:R-:W-:Y:S05]  /*0aa0*/  @P1 EXIT ;  /* 0x000000000000194d */ /* 0x000fea0003800000 */
[----:B------:R-:W5:Y:S01]  /*0ab0*/  S2UR UR5, SR_CgaCtaId ;  /* 0x00000000000579c3 */ /* 0x000f620000008800 */
[----:B------:R-:W-:-:S07]  /*0ac0*/  UMOV UR4, 0x400 ;  /* 0x0000040000047882 */ /* 0x000fce0000000000 */
[----:B------:R-:W0:Y:S01]  /*0ad0*/  LDC.64 R6, c[0x0][0x390] ;  /* 0x0000e400ff067b82 */ /* 0x000e220000000a00 */
[----:B-----5:R-:W-:-:S12]  /*0ae0*/  ULEA UR4, UR5, UR4, 0x18 ;  /* 0x0000000405047291 */ /* 0x020fd8000f8ec0ff */
.L_x_19:
[C---:B0-----:R-:W-:Y:S01]  /*0af0*/  LEA R2, R0.reuse, UR4, 0x2 ;  /* 0x0000000400027c11 */ /* 0x041fe2000f8e10ff */
[----:B-1234-:R-:W-:-:S04]  /*0b00*/  IMAD.WIDE R4, R0, 0x4, R6 ;  /* 0x0000000400047825 */ /* 0x01efc800078e0206 */
[----:B------:R-:W0:Y:S01]  /*0b10*/  LDS R9, [R2] ;  /* 0x0000000002097984 */ /* 0x000e220000000800 */
[----:B------:R-:W-:-:S05]  /*0b20*/  IMAD.IADD R0, R3, 0x1, R0 ;  /* 0x0000000103007824 */ /* 0x000fca00078e0200 */
[----:B------:R-:W-:Y:S01]  /*0b30*/  ISETP.GT.AND P0, PT, R0, UR8, PT ;  /* 0x0000000800007c0c */ /* 0x000fe2000bf04270 */
[----:B0-----:R0:W-:-:S12]  /*0b40*/  REDG.E.ADD.STRONG.GPU desc[UR6][R4.64], R9 ;  /* 0x000000090400798e */ /* 0x0011d8000c12e106 */
[----:B------:R-:W-:Y:S05]  /*0b50*/  @!P0 BRA `(.L_x_19) ;  /* 0xfffffffc00e48947 */ /* 0x000fea000383ffff */
[----:B------:R-:W-:Y:S05]  /*0b60*/  EXIT ;  /* 0x000000000000794d */ /* 0x000fea0003800000 */
.L_x_20:
[----:B------:R-:W-:-:S00]  /*0b70*/  BRA `(.L_x_20) ;  /* 0xfffffffc00fc7947 */ /* 0x000fc0000383ffff */
[----:B------:R-:W-:-:S00]  /*0b80*/  NOP ;  /* 0x0000000000007918 */ /* 0x000fc00000000000 */
[----:B------:R-:W-:-:S00]  /*0b90*/  NOP ;  /* 0x0000000000007918 */ /* 0x000fc00000000000 */
[----:B------:R-:W-:-:S00]  /*0ba0*/  NOP ;  /* 0x0000000000007918 */ /* 0x000fc00000000000 */
[----:B------:R-:W-:-:S00]  /*0bb0*/  NOP ;  /* 0x0000000000007918 */ /* 0x000fc00000000000 */
[----:B------:R-:W-:-:S00]  /*0bc0*/  NOP ;  /* 0x0000000000007918 */ /* 0x000fc00000000000 */
[----:B------:R-:W-:-:S00]  /*0bd0*/  NOP ;  /* 0x0000000000007918 */ /* 0x000fc00000000000 */
[----:B------:R-:W-:-:S00]  /*0be0*/  NOP ;  /* 0x0000000000007918 */ /* 0x000fc00000000000 */
[----:B------:R-:W-:-:S00]  /*0bf0*/  NOP ;  /* 0x0000000000007918 */ /* 0x000fc00000000000 */
.L_x_21:


//--------------------- .nv.shared._Z15histogramKernelPKcjPjii --------------------------
	.section	.nv.shared._Z15histogramKernelPKcjPjii,"aw",@nobits
	.sectionflags	@""
	.align	16
	.zero		1024


//--------------------- .nv.shared.reserved.0     --------------------------
	.section	.nv.shared.reserved.0,"aw",@nobits
	.weak		__nv_reservedSMEM_offset_0_alias
	.size		__nv_reservedSMEM_offset_0_alias, 0, 64
	.other		__nv_reservedSMEM_offset_0_alias,@"STO_CUDA_RESERVED_SHARED STV_DEFAULT"
__nv_reservedSMEM_offset_0_alias:
	.zero		0
	.zero		64


//--------------------- .nv.constant0._Z15histogramKernelPKcjPjii --------------------------
	.section	.nv.constant0._Z15histogramKernelPKcjPjii,"a",@progbits
	.sectionflags	@""
	.align	4
.nv.constant0._Z15histogramKernelPKcjPjii:
	.zero		928


//--------------------- SYMBOLS --------------------------

	.type		.nv.reservedSmem.offset0,@object
	.size		.nv.reservedSmem.offset0,0x4
	.type		.nv.reservedSmem.cap,@object
	.size		.nv.reservedSmem.cap,0x4
